//
// Generated by NVIDIA NVVM Compiler
//
// Compiler Build ID: CL-36424714
// Cuda compilation tools, release 13.0, V13.0.88
// Based on NVVM 20.0.0
//

.version 9.0
.target sm_100
.address_size 64

	// .globl	_Z13matrixProduct6MatrixS_S_S_S_

.visible .entry _Z13matrixProduct6MatrixS_S_S_S_(
	.param .align 8 .b8 _Z13matrixProduct6MatrixS_S_S_S__param_0[16],
	.param .align 8 .b8 _Z13matrixProduct6MatrixS_S_S_S__param_1[16],
	.param .align 8 .b8 _Z13matrixProduct6MatrixS_S_S_S__param_2[16],
	.param .align 8 .b8 _Z13matrixProduct6MatrixS_S_S_S__param_3[16],
	.param .align 8 .b8 _Z13matrixProduct6MatrixS_S_S_S__param_4[16]
)
{
	.reg .pred 	%p<10>;
	.reg .b32 	%r<114>;
	.reg .b64 	%rd<65>;

	ld.param.u64 	%rd11, [_Z13matrixProduct6MatrixS_S_S_S__param_4+8];
	ld.param.u64 	%rd10, [_Z13matrixProduct6MatrixS_S_S_S__param_3+8];
	ld.param.u64 	%rd9, [_Z13matrixProduct6MatrixS_S_S_S__param_2+8];
	ld.param.u32 	%r2, [_Z13matrixProduct6MatrixS_S_S_S__param_1];
	ld.param.u32 	%r1, [_Z13matrixProduct6MatrixS_S_S_S__param_0];
	ld.param.u64 	%rd12, [_Z13matrixProduct6MatrixS_S_S_S__param_1+8];
	ld.param.u64 	%rd13, [_Z13matrixProduct6MatrixS_S_S_S__param_0+8];
	ld.param.v2.u32 	{%r35, %r36}, [_Z13matrixProduct6MatrixS_S_S_S__param_2];
	ld.param.v2.u32 	{%r37, %r38}, [_Z13matrixProduct6MatrixS_S_S_S__param_3];
	cvta.to.global.u64 	%rd1, %rd13;
	cvta.to.global.u64 	%rd2, %rd12;
	mov.u32 	%r3, %ctaid.x;
	mov.u32 	%r4, %ctaid.y;
	setp.lt.s32 	%p1, %r1, 1;
	mov.b32 	%r113, 0;
	@%p1 bra 	$L__BB0_13;
	mul.lo.s32 	%r5, %r1, %r3;
	and.b32  	%r6, %r1, 7;
	setp.lt.u32 	%p2, %r1, 8;
	mov.b32 	%r109, 1;
	mov.b32 	%r113, 0;
	@%p2 bra 	$L__BB0_5;
	and.b32  	%r46, %r1, 2147483640;
	neg.s32 	%r102, %r46;
	add.s32 	%r47, %r5, 1;
	mul.wide.u32 	%rd14, %r47, 4;
	add.s64 	%rd64, %rd1, %rd14;
	add.s32 	%r100, %r2, %r4;
	shl.b32 	%r9, %r2, 3;
	mul.wide.u32 	%rd15, %r5, 4;
	add.s64 	%rd16, %rd15, %rd1;
	add.s64 	%rd63, %rd16, 16;
	mov.b32 	%r101, 0;
	mul.wide.s32 	%rd19, %r2, 4;
	mov.u32 	%r113, %r101;
$L__BB0_3:
	.pragma "nounroll";
	ld.global.u32 	%r48, [%rd64];
	mul.wide.s32 	%rd17, %r100, 4;
	add.s64 	%rd18, %rd2, %rd17;
	ld.global.u32 	%r49, [%rd18];
	mad.lo.s32 	%r50, %r49, %r48, %r113;
	ld.global.u32 	%r51, [%rd63+-8];
	add.s64 	%rd20, %rd18, %rd19;
	ld.global.u32 	%r52, [%rd20];
	mad.lo.s32 	%r53, %r52, %r51, %r50;
	ld.global.u32 	%r54, [%rd63+-4];
	add.s64 	%rd21, %rd20, %rd19;
	ld.global.u32 	%r55, [%rd21];
	mad.lo.s32 	%r56, %r55, %r54, %r53;
	ld.global.u32 	%r57, [%rd63];
	add.s64 	%rd22, %rd21, %rd19;
	ld.global.u32 	%r58, [%rd22];
	mad.lo.s32 	%r59, %r58, %r57, %r56;
	ld.global.u32 	%r60, [%rd63+4];
	add.s64 	%rd23, %rd22, %rd19;
	ld.global.u32 	%r61, [%rd23];
	mad.lo.s32 	%r62, %r61, %r60, %r59;
	ld.global.u32 	%r63, [%rd63+8];
	add.s64 	%rd24, %rd23, %rd19;
	ld.global.u32 	%r64, [%rd24];
	mad.lo.s32 	%r65, %r64, %r63, %r62;
	ld.global.u32 	%r66, [%rd63+12];
	add.s64 	%rd25, %rd24, %rd19;
	ld.global.u32 	%r67, [%rd25];
	mad.lo.s32 	%r68, %r67, %r66, %r65;
	ld.global.u32 	%r69, [%rd63+16];
	add.s64 	%rd26, %rd25, %rd19;
	ld.global.u32 	%r70, [%rd26];
	mad.lo.s32 	%r113, %r70, %r69, %r68;
	add.s32 	%r102, %r102, 8;
	add.s32 	%r101, %r101, 8;
	add.s64 	%rd64, %rd64, 32;
	add.s32 	%r100, %r100, %r9;
	add.s64 	%rd63, %rd63, 32;
	setp.ne.s32 	%p3, %r102, 0;
	@%p3 bra 	$L__BB0_3;
	add.s32 	%r109, %r101, 1;
$L__BB0_5:
	setp.eq.s32 	%p4, %r6, 0;
	@%p4 bra 	$L__BB0_13;
	and.b32  	%r22, %r1, 3;
	setp.lt.u32 	%p5, %r6, 4;
	@%p5 bra 	$L__BB0_8;
	add.s32 	%r72, %r109, %r5;
	mul.wide.u32 	%rd27, %r72, 4;
	add.s64 	%rd28, %rd1, %rd27;
	ld.global.u32 	%r73, [%rd28];
	mad.lo.s32 	%r74, %r109, %r2, %r4;
	mul.wide.s32 	%rd29, %r74, 4;
	add.s64 	%rd30, %rd2, %rd29;
	ld.global.u32 	%r75, [%rd30];
	mad.lo.s32 	%r76, %r75, %r73, %r113;
	cvt.u64.u32 	%rd31, %r5;
	cvt.u64.u32 	%rd32, %r109;
	add.s64 	%rd33, %rd32, %rd31;
	shl.b64 	%rd34, %rd33, 2;
	add.s64 	%rd35, %rd1, %rd34;
	ld.global.u32 	%r77, [%rd35+4];
	mul.wide.s32 	%rd36, %r2, 4;
	add.s64 	%rd37, %rd30, %rd36;
	ld.global.u32 	%r78, [%rd37];
	mad.lo.s32 	%r79, %r78, %r77, %r76;
	ld.global.u32 	%r80, [%rd35+8];
	add.s64 	%rd38, %rd37, %rd36;
	ld.global.u32 	%r81, [%rd38];
	mad.lo.s32 	%r82, %r81, %r80, %r79;
	ld.global.u32 	%r83, [%rd35+12];
	add.s64 	%rd39, %rd38, %rd36;
	ld.global.u32 	%r84, [%rd39];
	mad.lo.s32 	%r113, %r84, %r83, %r82;
	add.s32 	%r109, %r109, 4;
$L__BB0_8:
	setp.eq.s32 	%p6, %r22, 0;
	@%p6 bra 	$L__BB0_13;
	setp.eq.s32 	%p7, %r22, 1;
	@%p7 bra 	$L__BB0_11;
	add.s32 	%r86, %r109, %r5;
	mul.wide.u32 	%rd40, %r86, 4;
	add.s64 	%rd41, %rd1, %rd40;
	ld.global.u32 	%r87, [%rd41];
	mad.lo.s32 	%r88, %r109, %r2, %r4;
	mul.wide.s32 	%rd42, %r88, 4;
	add.s64 	%rd43, %rd2, %rd42;
	ld.global.u32 	%r89, [%rd43];
	mad.lo.s32 	%r90, %r89, %r87, %r113;
	cvt.u64.u32 	%rd44, %r5;
	cvt.u64.u32 	%rd45, %r109;
	add.s64 	%rd46, %rd45, %rd44;
	shl.b64 	%rd47, %rd46, 2;
	add.s64 	%rd48, %rd1, %rd47;
	ld.global.u32 	%r91, [%rd48+4];
	mul.wide.s32 	%rd49, %r2, 4;
	add.s64 	%rd50, %rd43, %rd49;
	ld.global.u32 	%r92, [%rd50];
	mad.lo.s32 	%r113, %r92, %r91, %r90;
	add.s32 	%r109, %r109, 2;
$L__BB0_11:
	and.b32  	%r93, %r1, 1;
	setp.eq.b32 	%p8, %r93, 1;
	not.pred 	%p9, %p8;
	@%p9 bra 	$L__BB0_13;
	add.s32 	%r94, %r109, %r5;
	mul.wide.u32 	%rd51, %r94, 4;
	add.s64 	%rd52, %rd1, %rd51;
	ld.global.u32 	%r95, [%rd52];
	mad.lo.s32 	%r96, %r109, %r2, %r4;
	mul.wide.s32 	%rd53, %r96, 4;
	add.s64 	%rd54, %rd2, %rd53;
	ld.global.u32 	%r97, [%rd54];
	mad.lo.s32 	%r113, %r97, %r95, %r113;
$L__BB0_13:
	cvta.to.global.u64 	%rd55, %rd11;
	cvta.to.global.u64 	%rd56, %rd10;
	cvta.to.global.u64 	%rd57, %rd9;
	mad.lo.s32 	%r98, %r37, %r3, %r4;
	mul.wide.s32 	%rd58, %r98, 4;
	add.s64 	%rd59, %rd56, %rd58;
	st.global.u32 	[%rd59], %r3;
	add.s64 	%rd60, %rd55, %rd58;
	st.global.u32 	[%rd60], %r4;
	mad.lo.s32 	%r99, %r35, %r3, %r4;
	mul.wide.s32 	%rd61, %r99, 4;
	add.s64 	%rd62, %rd57, %rd61;
	st.global.u32 	[%rd62], %r113;
	ret;

}


// ===== COMPILED SASS (sm_100) =====

	.target	sm_100

	.elftype	@"ET_EXEC"


//--------------------- .note.nv.tkinfo           --------------------------
	.section	.note.nv.tkinfo,"",@"SHT_NOTE"
	.sectionflags	@"SHF_NOTE_NV_TKINFO"
	.tkinfo
        /*0018*/ 	.word	0x00000002
        /*0030*/ 	.string	""
        /*0030*/ 	.string	"ptxas"
        /*0030*/ 	.string	"Cuda compilation tools, release 13.0, V13.0.88"
        /*0030*/ 	.string	"Build cuda_13.0.r13.0/compiler.36424714_0"
        /*0030*/ 	.string	"-arch sm_100 -m 64 "



//--------------------- .note.nv.cuinfo           --------------------------
	.section	.note.nv.cuinfo,"",@"SHT_NOTE"
	.sectionflags	@"SHF_NOTE_NV_CUINFO"
        /*0018*/ 	.short	0x0002
        /*001a*/ 	.short	0x0064
        /*001c*/ 	.short	0x0082
	.zero		2


//--------------------- .nv.info                  --------------------------
	.section	.nv.info,"",@"SHT_CUDA_INFO"
	.align	4


	//----- nvinfo : EIATTR_REGCOUNT
	.align		4
        /*0000*/ 	.byte	0x04, 0x2f
        /*0002*/ 	.short	(.L_1 - .L_0)
	.align		4
.L_0:
        /*0004*/ 	.word	index@(_Z13matrixProduct6MatrixS_S_S_S_)
        /*0008*/ 	.word	0x00000020


	//----- nvinfo : EIATTR_FRAME_SIZE
	.align		4
.L_1:
        /*000c*/ 	.byte	0x04, 0x11
        /*000e*/ 	.short	(.L_3 - .L_2)
	.align		4
.L_2:
        /*0010*/ 	.word	index@(_Z13matrixProduct6MatrixS_S_S_S_)
        /*0014*/ 	.word	0x00000000


	//----- nvinfo : EIATTR_MIN_STACK_SIZE
	.align		4
.L_3:
        /*0018*/ 	.byte	0x04, 0x12
        /*001a*/ 	.short	(.L_5 - .L_4)
	.align		4
.L_4:
        /*001c*/ 	.word	index@(_Z13matrixProduct6MatrixS_S_S_S_)
        /*0020*/ 	.word	0x00000000
.L_5:


//--------------------- .nv.compat                --------------------------
	.section	.nv.compat,"",@"SHT_CUDA_COMPAT_INFO"
	.align	4
        /*0000*/ 	.byte	0x02, 0x09, 0x00, 0x00, 0x02, 0x02, 0x01, 0x00, 0x02, 0x05, 0x05, 0x00, 0x03, 0x07, 0x01, 0x01
        /*0010*/ 	.byte	0x02, 0x03, 0x00, 0x00, 0x02, 0x06, 0x01, 0x00, 0x04, 0x0b, 0x08, 0x00, 0x09, 0x00, 0x00, 0x00
        /*0020*/ 	.byte	0x00, 0x00, 0x00, 0x00


//--------------------- .nv.info._Z13matrixProduct6MatrixS_S_S_S_ --------------------------
	.section	.nv.info._Z13matrixProduct6MatrixS_S_S_S_,"",@"SHT_CUDA_INFO"
	.sectionflags	@""
	.align	4


	//----- nvinfo : EIATTR_CUDA_API_VERSION
	.align		4
        /*0000*/ 	.byte	0x04, 0x37
        /*0002*/ 	.short	(.L_7 - .L_6)
.L_6:
        /*0004*/ 	.word	0x00000082


	//----- nvinfo : EIATTR_KPARAM_INFO
	.align		4
.L_7:
        /*0008*/ 	.byte	0x04, 0x17
        /*000a*/ 	.short	(.L_9 - .L_8)
.L_8:
        /*000c*/ 	.word	0x00000000
        /*0010*/ 	.short	0x0004
        /*0012*/ 	.short	0x0040
        /*0014*/ 	.byte	0x00, 0xf0, 0x41, 0x00


	//----- nvinfo : EIATTR_KPARAM_INFO
	.align		4
.L_9:
        /*0018*/ 	.byte	0x04, 0x17
        /*001a*/ 	.short	(.L_11 - .L_10)
.L_10:
        /*001c*/ 	.word	0x00000000
        /*0020*/ 	.short	0x0003
        /*0022*/ 	.short	0x0030
        /*0024*/ 	.byte	0x00, 0xf0, 0x41, 0x00


	//----- nvinfo : EIATTR_KPARAM_INFO
	.align		4
.L_11:
        /*0028*/ 	.byte	0x04, 0x17
        /*002a*/ 	.short	(.L_13 - .L_12)
.L_12:
        /*002c*/ 	.word	0x00000000
        /*0030*/ 	.short	0x0002
        /*0032*/ 	.short	0x0020
        /*0034*/ 	.byte	0x00, 0xf0, 0x41, 0x00


	//----- nvinfo : EIATTR_KPARAM_INFO
	.align		4
.L_13:
        /*0038*/ 	.byte	0x04, 0x17
        /*003a*/ 	.short	(.L_15 - .L_14)
.L_14:
        /*003c*/ 	.word	0x00000000
        /*0040*/ 	.short	0x0001
        /*0042*/ 	.short	0x0010
        /*0044*/ 	.byte	0x00, 0xf0, 0x41, 0x00


	//----- nvinfo : EIATTR_KPARAM_INFO
	.align		4
.L_15:
        /*0048*/ 	.byte	0x04, 0x17
        /*004a*/ 	.short	(.L_17 - .L_16)
.L_16:
        /*004c*/ 	.word	0x00000000
        /*0050*/ 	.short	0x0000
        /*0052*/ 	.short	0x0000
        /*0054*/ 	.byte	0x00, 0xf0, 0x41, 0x00


	//----- nvinfo : EIATTR_SPARSE_MMA_MASK
	.align		4
.L_17:
        /*0058*/ 	.byte	0x03, 0x50
        /*005a*/ 	.short	0x0000


	//----- nvinfo : EIATTR_MAXREG_COUNT
	.align		4
        /*005c*/ 	.byte	0x03, 0x1b
        /*005e*/ 	.short	0x00ff


	//----- nvinfo : EIATTR_MERCURY_ISA_VERSION
	.align		4
        /*0060*/ 	.byte	0x03, 0x5f
        /*0062*/ 	.short	0x0101


	//----- nvinfo : EIATTR_VRC_CTA_INIT_COUNT
	.align		4
        /*0064*/ 	.byte	0x02, 0x4a
	.zero		1
	.zero		1


	//----- nvinfo : EIATTR_EXIT_INSTR_OFFSETS
	.align		4
        /*0068*/ 	.byte	0x04, 0x1c
        /*006a*/ 	.short	(.L_19 - .L_18)


	//   ....[0]....
.L_18:
        /*006c*/ 	.word	0x000009a0


	//----- nvinfo : EIATTR_CBANK_PARAM_SIZE
	.align		4
.L_19:
        /*0070*/ 	.byte	0x03, 0x19
        /*0072*/ 	.short	0x0050


	//----- nvinfo : EIATTR_PARAM_CBANK
	.align		4
        /*0074*/ 	.byte	0x04, 0x0a
        /*0076*/ 	.short	(.L_21 - .L_20)
	.align		4
.L_20:
        /*0078*/ 	.word	index@(.nv.constant0._Z13matrixProduct6MatrixS_S_S_S_)
        /*007c*/ 	.short	0x0380
        /*007e*/ 	.short	0x0050


	//----- nvinfo : EIATTR_SW_WAR
	.align		4
.L_21:
        /*0080*/ 	.byte	0x04, 0x36
        /*0082*/ 	.short	(.L_23 - .L_22)
.L_22:
        /*0084*/ 	.word	0x00000008
.L_23:


//--------------------- .nv.callgraph             --------------------------
	.section	.nv.callgraph,"",@"SHT_CUDA_CALLGRAPH"
	.align	4
	.sectionentsize	8
	.align		4
        /*0000*/ 	.word	0x00000000
	.align		4
        /*0004*/ 	.word	0xffffffff
	.align		4
        /*0008*/ 	.word	0x00000000
	.align		4
        /*000c*/ 	.word	0xfffffffe
	.align		4
        /*0010*/ 	.word	0x00000000
	.align		4
        /*0014*/ 	.word	0xfffffffd
	.align		4
        /*0018*/ 	.word	0x00000000
	.align		4
        /*001c*/ 	.word	0xfffffffc


//--------------------- .text._Z13matrixProduct6MatrixS_S_S_S_ --------------------------
	.section	.text._Z13matrixProduct6MatrixS_S_S_S_,"ax",@progbits
	.align	128
        .global         _Z13matrixProduct6MatrixS_S_S_S_
        .type           _Z13matrixProduct6MatrixS_S_S_S_,@function
        .size           _Z13matrixProduct6MatrixS_S_S_S_,(.L_x_6 - _Z13matrixProduct6MatrixS_S_S_S_)
        .other          _Z13matrixProduct6MatrixS_S_S_S_,@"STO_CUDA_ENTRY STV_DEFAULT"
_Z13matrixProduct6MatrixS_S_S_S_:
.text._Z13matrixProduct6MatrixS_S_S_S_:
[----:B------:R-:W-:Y:S01]  /*0000*/  LDC R1, c[0x0][0x37c] ;  /* 0x0000df00ff017b82 */ /* 0x000fe20000000800 */
[----:B------:R-:W0:Y:S01]  /*0010*/  LDCU UR6, c[0x0][0x380] ;  /* 0x00007000ff0677ac */ /* 0x000e220008000800 */
[----:B------:R-:W1:Y:S01]  /*0020*/  S2R R0, SR_CTAID.X ;  /* 0x0000000000007919 */ /* 0x000e620000002500 */
[----:B------:R-:W-:Y:S01]  /*0030*/  HFMA2 R21, -RZ, RZ, 0, 0 ;  /* 0x00000000ff157431 */ /* 0x000fe200000001ff */
[----:B------:R-:W2:Y:S01]  /*0040*/  LDCU.64 UR10, c[0x0][0x358] ;  /* 0x00006b00ff0a77ac */ /* 0x000ea20008000a00 */
[----:B------:R-:W3:Y:S01]  /*0050*/  S2R R15, SR_CTAID.Y ;  /* 0x00000000000f7919 */ /* 0x000ee20000002600 */
[----:B0-----:R-:W-:-:S09]  /*0060*/  UISETP.GE.AND UP0, UPT, UR6, 0x1, UPT ;  /* 0x000000010600788c */ /* 0x001fd2000bf06270 */
[----:B--2---:R-:W-:Y:S05]  /*0070*/  BRA.U !UP0, `(.L_x_0) ;  /* 0x0000000908147547 */ /* 0x004fea000b800000 */
[----:B------:R-:W-:Y:S02]  /*0080*/  UISETP.GE.U32.AND UP0, UPT, UR6, 0x8, UPT ;  /* 0x000000080600788c */ /* 0x000fe4000bf06070 */
[----:B-1----:R-:W-:Y:S01]  /*0090*/  IMAD R14, R0, UR6, RZ ;  /* 0x00000006000e7c24 */ /* 0x002fe2000f8e02ff */
[----:B------:R-:W-:Y:S01]  /*00a0*/  MOV R21, RZ ;  /* 0x000000ff00157202 */ /* 0x000fe20000000f00 */
[----:B------:R-:W-:Y:S01]  /*00b0*/  ULOP3.LUT UR7, UR6, 0x7, URZ, 0xc0, !UPT ;  /* 0x0000000706077892 */ /* 0x000fe2000f8ec0ff */
[----:B------:R-:W-:-:S04]  /*00c0*/  UMOV UR4, 0x1 ;  /* 0x0000000100047882 */ /* 0x000fc80000000000 */
[----:B------:R-:W-:Y:S07]  /*00d0*/  BRA.U !UP0, `(.L_x_1) ;  /* 0x0000000108e47547 */ /* 0x000fee000b800000 */
[----:B------:R-:W0:Y:S01]  /*00e0*/  LDC.64 R16, c[0x0][0x388] ;  /* 0x0000e200ff107b82 */ /* 0x000e220000000a00 */
[----:B------:R-:W-:Y:S01]  /*00f0*/  IADD3 R5, PT, PT, R14, 0x1, RZ ;  /* 0x000000010e057810 */ /* 0x000fe20007ffe0ff */
[----:B------:R-:W-:Y:S01]  /*0100*/  ULOP3.LUT UR4, UR6, 0x7ffffff8, URZ, 0xc0, !UPT ;  /* 0x7ffffff806047892 */ /* 0x000fe2000f8ec0ff */
[----:B------:R-:W-:-:S03]  /*0110*/  MOV R21, RZ ;  /* 0x000000ff00157202 */ /* 0x000fc60000000f00 */
[----:B------:R-:W-:Y:S02]  /*0120*/  UIADD3 UR5, UPT, UPT, -UR4, URZ, URZ ;  /* 0x000000ff04057290 */ /* 0x000fe4000fffe1ff */
[----:B------:R-:W3:Y:S01]  /*0130*/  LDC R19, c[0x0][0x390] ;  /* 0x0000e400ff137b82 */ /* 0x000ee20000000800 */
[----:B------:R-:W-:Y:S01]  /*0140*/  UMOV UR4, URZ ;  /* 0x000000ff00047c82 */ /* 0x000fe20008000000 */
[----:B0-----:R-:W-:-:S04]  /*0150*/  IMAD.WIDE.U32 R2, R14, 0x4, R16 ;  /* 0x000000040e027825 */ /* 0x001fc800078e0010 */
[----:B------:R-:W-:Y:S01]  /*0160*/  IMAD.WIDE.U32 R16, R5, 0x4, R16 ;  /* 0x0000000405107825 */ /* 0x000fe200078e0010 */
[----:B------:R-:W-:Y:S02]  /*0170*/  IADD3 R4, P0, PT, R2, 0x10, RZ ;  /* 0x0000001002047810 */ /* 0x000fe40007f1e0ff */
[----:B---3--:R-:W-:Y:S02]  /*0180*/  IADD3 R18, PT, PT, R15, R19, RZ ;  /* 0x000000130f127210 */ /* 0x008fe40007ffe0ff */
[----:B------:R-:W-:-:S09]  /*0190*/  IADD3.X R5, PT, PT, RZ, R3, RZ, P0, !PT ;  /* 0x00000003ff057210 */ /* 0x000fd200007fe4ff */
.L_x_2:
[----:B------:R-:W0:Y:S01]  /*01a0*/  LDC.64 R12, c[0x0][0x398] ;  /* 0x0000e600ff0c7b82 */ /* 0x000e220000000a00 */
[----:B------:R-:W2:Y:S01]  /*01b0*/  LDG.E R22, desc[UR10][R16.64] ;  /* 0x0000000a10167981 */ /* 0x000ea2000c1e1900 */
[----:B0-----:R-:W-:-:S05]  /*01c0*/  IMAD.WIDE R12, R18, 0x4, R12 ;  /* 0x00000004120c7825 */ /* 0x001fca00078e020c */
[----:B------:R-:W2:Y:S01]  /*01d0*/  LDG.E R20, desc[UR10][R12.64] ;  /* 0x0000000a0c147981 */ /* 0x000ea2000c1e1900 */
[----:B------:R-:W-:-:S05]  /*01e0*/  IMAD.WIDE R2, R19, 0x4, R12 ;  /* 0x0000000413027825 */ /* 0x000fca00078e020c */
[----:B------:R0:W3:Y:S01]  /*01f0*/  LDG.E R23, desc[UR10][R2.64] ;  /* 0x0000000a02177981 */ /* 0x0000e2000c1e1900 */
[----:B------:R-:W-:-:S05]  /*0200*/  IMAD.WIDE R8, R19, 0x4, R2 ;  /* 0x0000000413087825 */ /* 0x000fca00078e0202 */
[----:B------:R1:W4:Y:S01]  /*0210*/  LDG.E R25, desc[UR10][R8.64] ;  /* 0x0000000a08197981 */ /* 0x000322000c1e1900 */
[C---:B------:R-:W-:Y:S01]  /*0220*/  IMAD.WIDE R6, R19.reuse, 0x4, R8 ;  /* 0x0000000413067825 */ /* 0x040fe200078e0208 */
[----:B0-----:R-:W-:Y:S02]  /*0230*/  MOV R2, R4 ;  /* 0x0000000400027202 */ /* 0x001fe40000000f00 */
[----:B------:R-:W-:Y:S01]  /*0240*/  MOV R3, R5 ;  /* 0x0000000500037202 */ /* 0x000fe20000000f00 */
[C---:B------:R-:W-:Y:S02]  /*0250*/  IMAD.WIDE R4, R19.reuse, 0x4, R6 ;  /* 0x0000000413047825 */ /* 0x040fe400078e0206 */
[----:B------:R-:W5:Y:S04]  /*0260*/  LDG.E R6, desc[UR10][R6.64] ;  /* 0x0000000a06067981 */ /* 0x000f68000c1e1900 */
[----:B------:R-:W3:Y:S01]  /*0270*/  LDG.E R24, desc[UR10][R2.64+-0x8] ;  /* 0xfffff80a02187981 */ /* 0x000ee2000c1e1900 */
[----:B------:R-:W-:-:S03]  /*0280*/  IMAD.WIDE R10, R19, 0x4, R4 ;  /* 0x00000004130a7825 */ /* 0x000fc600078e0204 */
[----:B------:R-:W4:Y:S04]  /*0290*/  LDG.E R26, desc[UR10][R2.64+-0x4] ;  /* 0xfffffc0a021a7981 */ /* 0x000f28000c1e1900 */
[----:B------:R-:W5:Y:S01]  /*02a0*/  LDG.E R27, desc[UR10][R2.64] ;  /* 0x0000000a021b7981 */ /* 0x000f62000c1e1900 */
[----:B------:R-:W-:-:S03]  /*02b0*/  IMAD.WIDE R12, R19, 0x4, R10 ;  /* 0x00000004130c7825 */ /* 0x000fc600078e020a */
[----:B------:R-:W5:Y:S04]  /*02c0*/  LDG.E R5, desc[UR10][R4.64] ;  /* 0x0000000a04057981 */ /* 0x000f68000c1e1900 */
[----:B------:R-:W5:Y:S01]  /*02d0*/  LDG.E R28, desc[UR10][R2.64+0x4] ;  /* 0x0000040a021c7981 */ /* 0x000f62000c1e1900 */
[----:B-1----:R-:W-:-:S03]  /*02e0*/  IMAD.WIDE R8, R19, 0x4, R12 ;  /* 0x0000000413087825 */ /* 0x002fc600078e020c */
[----:B------:R-:W5:Y:S04]  /*02f0*/  LDG.E R11, desc[UR10][R10.64] ;  /* 0x0000000a0a0b7981 */ /* 0x000f68000c1e1900 */
[----:B------:R-:W5:Y:S04]  /*0300*/  LDG.E R4, desc[UR10][R2.64+0x8] ;  /* 0x0000080a02047981 */ /* 0x000f68000c1e1900 */
[----:B------:R-:W5:Y:S04]  /*0310*/  LDG.E R29, desc[UR10][R12.64] ;  /* 0x0000000a0c1d7981 */ /* 0x000f68000c1e1900 */
[----:B------:R-:W5:Y:S04]  /*0320*/  LDG.E R10, desc[UR10][R2.64+0xc] ;  /* 0x00000c0a020a7981 */ /* 0x000f68000c1e1900 */
[----:B------:R-:W5:Y:S04]  /*0330*/  LDG.E R8, desc[UR10][R8.64] ;  /* 0x0000000a08087981 */ /* 0x000f68000c1e1900 */
[----:B------:R-:W5:Y:S01]  /*0340*/  LDG.E R7, desc[UR10][R2.64+0x10] ;  /* 0x0000100a02077981 */ /* 0x000f62000c1e1900 */
[----:B------:R-:W-:-:S04]  /*0350*/  UIADD3 UR5, UPT, UPT, UR5, 0x8, URZ ;  /* 0x0000000805057890 */ /* 0x000fc8000fffe0ff */
[----:B------:R-:W-:Y:S01]  /*0360*/  UISETP.NE.AND UP0, UPT, UR5, URZ, UPT ;  /* 0x000000ff0500728c */ /* 0x000fe2000bf05270 */
[----:B------:R-:W-:Y:S02]  /*0370*/  IADD3 R16, P0, PT, R16, 0x20, RZ ;  /* 0x0000002010107810 */ /* 0x000fe40007f1e0ff */
[----:B------:R-:W-:Y:S02]  /*0380*/  LEA R18, R19, R18, 0x3 ;  /* 0x0000001213127211 */ /* 0x000fe400078e18ff */
[----:B------:R-:W-:Y:S01]  /*0390*/  IADD3.X R17, PT, PT, RZ, R17, RZ, P0, !PT ;  /* 0x00000011ff117210 */ /* 0x000fe200007fe4ff */
[----:B------:R-:W-:Y:S01]  /*03a0*/  UIADD3 UR4, UPT, UPT, UR4, 0x8, URZ ;  /* 0x0000000804047890 */ /* 0x000fe2000fffe0ff */
[----:B--2---:R-:W-:-:S04]  /*03b0*/  IMAD R20, R22, R20, R21 ;  /* 0x0000001416147224 */ /* 0x004fc800078e0215 */
[----:B---3--:R-:W-:-:S04]  /*03c0*/  IMAD R20, R24, R23, R20 ;  /* 0x0000001718147224 */ /* 0x008fc800078e0214 */
[----:B----4-:R-:W-:-:S04]  /*03d0*/  IMAD R20, R26, R25, R20 ;  /* 0x000000191a147224 */ /* 0x010fc800078e0214 */
[----:B-----5:R-:W-:-:S04]  /*03e0*/  IMAD R6, R27, R6, R20 ;  /* 0x000000061b067224 */ /* 0x020fc800078e0214 */
[----:B------:R-:W-:-:S04]  /*03f0*/  IMAD R5, R28, R5, R6 ;  /* 0x000000051c057224 */ /* 0x000fc800078e0206 */
[----:B------:R-:W-:-:S04]  /*0400*/  IMAD R4, R4, R11, R5 ;  /* 0x0000000b04047224 */ /* 0x000fc800078e0205 */
[----:B------:R-:W-:Y:S01]  /*0410*/  IMAD R10, R10, R29, R4 ;  /* 0x0000001d0a0a7224 */ /* 0x000fe200078e0204 */
[----:B------:R-:W-:-:S04]  /*0420*/  IADD3 R4, P1, PT, R2, 0x20, RZ ;  /* 0x0000002002047810 */ /* 0x000fc80007f3e0ff */
[----:B------:R-:W-:Y:S01]  /*0430*/  IADD3.X R5, PT, PT, RZ, R3, RZ, P1, !PT ;  /* 0x00000003ff057210 */ /* 0x000fe20000ffe4ff */
[----:B------:R-:W-:Y:S01]  /*0440*/  IMAD R21, R7, R8, R10 ;  /* 0x0000000807157224 */ /* 0x000fe200078e020a */
[----:B------:R-:W-:Y:S07]  /*0450*/  BRA.U UP0, `(.L_x_2) ;  /* 0xfffffffd00507547 */ /* 0x000fee000b83ffff */
[----:B------:R-:W-:-:S12]  /*0460*/  UIADD3 UR4, UPT, UPT, UR4, 0x1, URZ ;  /* 0x0000000104047890 */ /* 0x000fd8000fffe0ff */
.L_x_1:
[----:B------:R-:W-:-:S09]  /*0470*/  UISETP.NE.AND UP0, UPT, UR7, URZ, UPT ;  /* 0x000000ff0700728c */ /* 0x000fd2000bf05270 */
[----:B------:R-:W-:Y:S05]  /*0480*/  BRA.U !UP0, `(.L_x_0) ;  /* 0x0000000508107547 */ /* 0x000fea000b800000 */
[----:B------:R-:W-:Y:S02]  /*0490*/  UISETP.GE.U32.AND UP0, UPT, UR7, 0x4, UPT ;  /* 0x000000040700788c */ /* 0x000fe4000bf06070 */
[----:B------:R-:W-:-:S04]  /*04a0*/  ULOP3.LUT UR8, UR6, 0x3, URZ, 0xc0, !UPT ;  /* 0x0000000306087892 */ /* 0x000fc8000f8ec0ff */
[----:B------:R-:W-:-:S03]  /*04b0*/  UISETP.NE.AND UP1, UPT, UR8, URZ, UPT ;  /* 0x000000ff0800728c */ /* 0x000fc6000bf25270 */
[----:B------:R-:W-:Y:S08]  /*04c0*/  BRA.U !UP0, `(.L_x_3) ;  /* 0x0000000108707547 */ /* 0x000ff0000b800000 */
[----:B------:R-:W3:Y:S01]  /*04d0*/  LDC R13, c[0x0][0x390] ;  /* 0x0000e400ff0d7b82 */ /* 0x000ee20000000800 */
[C---:B------:R-:W-:Y:S02]  /*04e0*/  IADD3 R7, PT, PT, R14.reuse, UR4, RZ ;  /* 0x000000040e077c10 */ /* 0x040fe4000fffe0ff */
[----:B------:R-:W-:-:S05]  /*04f0*/  IADD3 R10, P0, PT, R14, UR4, RZ ;  /* 0x000000040e0a7c10 */ /* 0x000fca000ff1e0ff */
[----:B------:R-:W0:Y:S08]  /*0500*/  LDC.64 R4, c[0x0][0x398] ;  /* 0x0000e600ff047b82 */ /* 0x000e300000000a00 */
[----:B------:R-:W1:Y:S08]  /*0510*/  LDC.64 R8, c[0x0][0x388] ;  /* 0x0000e200ff087b82 */ /* 0x000e700000000a00 */
[----:B------:R-:W2:Y:S01]  /*0520*/  LDC.64 R2, c[0x0][0x388] ;  /* 0x0000e200ff027b82 */ /* 0x000ea20000000a00 */
[----:B---3--:R-:W-:-:S04]  /*0530*/  IMAD R11, R13, UR4, R15 ;  /* 0x000000040d0b7c24 */ /* 0x008fc8000f8e020f */
[----:B0-----:R-:W-:Y:S01]  /*0540*/  IMAD.WIDE R4, R11, 0x4, R4 ;  /* 0x000000040b047825 */ /* 0x001fe200078e0204 */
[----:B------:R-:W-:-:S03]  /*0550*/  IADD3.X R11, PT, PT, RZ, RZ, RZ, P0, !PT ;  /* 0x000000ffff0b7210 */ /* 0x000fc600007fe4ff */
[----:B-1----:R-:W-:-:S04]  /*0560*/  IMAD.WIDE.U32 R8, R7, 0x4, R8 ;  /* 0x0000000407087825 */ /* 0x002fc800078e0008 */
[----:B------:R-:W-:Y:S02]  /*0570*/  IMAD.WIDE R6, R13, 0x4, R4 ;  /* 0x000000040d067825 */ /* 0x000fe400078e0204 */
[----:B------:R-:W3:Y:S01]  /*0580*/  LDG.E R8, desc[UR10][R8.64] ;  /* 0x0000000a08087981 */ /* 0x000ee2000c1e1900 */
[----:B--2---:R-:W-:-:S03]  /*0590*/  LEA R2, P0, R10, R2, 0x2 ;  /* 0x000000020a027211 */ /* 0x004fc600078010ff */
[----:B------:R-:W3:Y:S01]  /*05a0*/  LDG.E R4, desc[UR10][R4.64] ;  /* 0x0000000a04047981 */ /* 0x000ee2000c1e1900 */
[----:B------:R-:W-:Y:S01]  /*05b0*/  LEA.HI.X R3, R10, R3, R11, 0x2, P0 ;  /* 0x000000030a037211 */ /* 0x000fe200000f140b */
[C---:B------:R-:W-:Y:S02]  /*05c0*/  IMAD.WIDE R10, R13.reuse, 0x4, R6 ;  /* 0x000000040d0a7825 */ /* 0x040fe400078e0206 */
[----:B------:R-:W2:Y:S04]  /*05d0*/  LDG.E R6, desc[UR10][R6.64] ;  /* 0x0000000a06067981 */ /* 0x000ea8000c1e1900 */
[----:B------:R-:W2:Y:S01]  /*05e0*/  LDG.E R17, desc[UR10][R2.64+0x4] ;  /* 0x0000040a02117981 */ /* 0x000ea2000c1e1900 */
[----:B------:R-:W-:-:S03]  /*05f0*/  IMAD.WIDE R12, R13, 0x4, R10 ;  /* 0x000000040d0c7825 */ /* 0x000fc600078e020a */
[----:B------:R-:W4:Y:S04]  /*0600*/  LDG.E R10, desc[UR10][R10.64] ;  /* 0x0000000a0a0a7981 */ /* 0x000f28000c1e1900 */
[----:B------:R-:W4:Y:S04]  /*0610*/  LDG.E R19, desc[UR10][R2.64+0x8] ;  /* 0x0000080a02137981 */ /* 0x000f28000c1e1900 */
[----:B------:R-:W5:Y:S04]  /*0620*/  LDG.E R12, desc[UR10][R12.64] ;  /* 0x0000000a0c0c7981 */ /* 0x000f68000c1e1900 */
[----:B------:R-:W5:Y:S01]  /*0630*/  LDG.E R23, desc[UR10][R2.64+0xc] ;  /* 0x00000c0a02177981 */ /* 0x000f62000c1e1900 */
[----:B------:R-:W-:Y:S01]  /*0640*/  UIADD3 UR4, UPT, UPT, UR4, 0x4, URZ ;  /* 0x0000000404047890 */ /* 0x000fe2000fffe0ff */
[----:B---3--:R-:W-:-:S04]  /*0650*/  IMAD R8, R8, R4, R21 ;  /* 0x0000000408087224 */ /* 0x008fc800078e0215 */
[----:B--2---:R-:W-:-:S04]  /*0660*/  IMAD R8, R17, R6, R8 ;  /* 0x0000000611087224 */ /* 0x004fc800078e0208 */
[----:B----4-:R-:W-:-:S04]  /*0670*/  IMAD R8, R19, R10, R8 ;  /* 0x0000000a13087224 */ /* 0x010fc800078e0208 */
[----:B-----5:R-:W-:-:S07]  /*0680*/  IMAD R21, R23, R12, R8 ;  /* 0x0000000c17157224 */ /* 0x020fce00078e0208 */
.L_x_3:
[----:B------:R-:W-:Y:S05]  /*0690*/  BRA.U !UP1, `(.L_x_0) ;  /* 0x00000001098c7547 */ /* 0x000fea000b800000 */
[----:B------:R-:W-:Y:S02]  /*06a0*/  UISETP.NE.AND UP0, UPT, UR8, 0x1, UPT ;  /* 0x000000010800788c */ /* 0x000fe4000bf05270 */
[----:B------:R-:W-:-:S04]  /*06b0*/  ULOP3.LUT UR5, UR6, 0x1, URZ, 0xc0, !UPT ;  /* 0x0000000106057892 */ /* 0x000fc8000f8ec0ff */
[----:B------:R-:W-:-:S03]  /*06c0*/  UISETP.NE.U32.AND UP1, UPT, UR5, 0x1, UPT ;  /* 0x000000010500788c */ /* 0x000fc6000bf25070 */
[----:B------:R-:W-:Y:S08]  /*06d0*/  BRA.U !UP0, `(.L_x_4) ;  /* 0x0000000108507547 */ /* 0x000ff0000b800000 */
[----:B------:R-:W3:Y:S01]  /*06e0*/  LDC R8, c[0x0][0x390] ;  /* 0x0000e400ff087b82 */ /* 0x000ee20000000800 */
[C---:B------:R-:W-:Y:S02]  /*06f0*/  IADD3 R9, PT, PT, R14.reuse, UR4, RZ ;  /* 0x000000040e097c10 */ /* 0x040fe4000fffe0ff */
[----:B------:R-:W-:-:S05]  /*0700*/  IADD3 R10, P0, PT, R14, UR4, RZ ;  /* 0x000000040e0a7c10 */ /* 0x000fca000ff1e0ff */
[----:B------:R-:W0:Y:S08]  /*0710*/  LDC.64 R4, c[0x0][0x388] ;  /* 0x0000e200ff047b82 */ /* 0x000e300000000a00 */
[----:B------:R-:W1:Y:S08]  /*0720*/  LDC.64 R6, c[0x0][0x398] ;  /* 0x0000e600ff067b82 */ /* 0x000e700000000a00 */
[----:B------:R-:W2:Y:S01]  /*0730*/  LDC.64 R2, c[0x0][0x388] ;  /* 0x0000e200ff027b82 */ /* 0x000ea20000000a00 */
[----:B---3--:R-:W-:-:S02]  /*0740*/  IMAD R11, R8, UR4, R15 ;  /* 0x00000004080b7c24 */ /* 0x008fc4000f8e020f */
[----:B0-----:R-:W-:Y:S01]  /*0750*/  IMAD.WIDE.U32 R4, R9, 0x4, R4 ;  /* 0x0000000409047825 */ /* 0x001fe200078e0004 */
[----:B------:R-:W-:-:S05]  /*0760*/  IADD3.X R9, PT, PT, RZ, RZ, RZ, P0, !PT ;  /* 0x000000ffff097210 */ /* 0x000fca00007fe4ff */
[----:B------:R-:W3:Y:S01]  /*0770*/  LDG.E R4, desc[UR10][R4.64] ;  /* 0x0000000a04047981 */ /* 0x000ee2000c1e1900 */
[----:B-1----:R-:W-:Y:S01]  /*0780*/  IMAD.WIDE R6, R11, 0x4, R6 ;  /* 0x000000040b067825 */ /* 0x002fe200078e0206 */
[----:B--2---:R-:W-:-:S04]  /*0790*/  LEA R2, P0, R10, R2, 0x2 ;  /* 0x000000020a027211 */ /* 0x004fc800078010ff */
[----:B------:R-:W-:Y:S01]  /*07a0*/  LEA.HI.X R3, R10, R3, R9, 0x2, P0 ;  /* 0x000000030a037211 */ /* 0x000fe200000f1409 */
[----:B------:R-:W-:Y:S02]  /*07b0*/  IMAD.WIDE R8, R8, 0x4, R6 ;  /* 0x0000000408087825 */ /* 0x000fe400078e0206 */
[----:B------:R-:W3:Y:S04]  /*07c0*/  LDG.E R6, desc[UR10][R6.64] ;  /* 0x0000000a06067981 */ /* 0x000ee8000c1e1900 */
[----:B------:R-:W2:Y:S04]  /*07d0*/  LDG.E R2, desc[UR10][R2.64+0x4] ;  /* 0x0000040a02027981 */ /* 0x000ea8000c1e1900 */
[----:B------:R-:W2:Y:S01]  /*07e0*/  LDG.E R8, desc[UR10][R8.64] ;  /* 0x0000000a08087981 */ /* 0x000ea2000c1e1900 */
[----:B------:R-:W-:Y:S01]  /*07f0*/  UIADD3 UR4, UPT, UPT, UR4, 0x2, URZ ;  /* 0x0000000204047890 */ /* 0x000fe2000fffe0ff */
[----:B---3--:R-:W-:-:S04]  /*0800*/  IMAD R21, R4, R6, R21 ;  /* 0x0000000604157224 */ /* 0x008fc800078e0215 */
[----:B--2---:R-:W-:-:S07]  /*0810*/  IMAD R21, R2, R8, R21 ;  /* 0x0000000802157224 */ /* 0x004fce00078e0215 */
.L_x_4:
[----:B------:R-:W-:Y:S05]  /*0820*/  BRA.U UP1, `(.L_x_0) ;  /* 0x0000000101287547 */ /* 0x000fea000b800000 */
[----:B------:R-:W3:Y:S01]  /*0830*/  LDC R6, c[0x0][0x390] ;  /* 0x0000e400ff067b82 */ /* 0x000ee20000000800 */
[----:B------:R-:W-:-:S07]  /*0840*/  IADD3 R7, PT, PT, R14, UR4, RZ ;  /* 0x000000040e077c10 */ /* 0x000fce000fffe0ff */
[----:B------:R-:W0:Y:S08]  /*0850*/  LDC.64 R2, c[0x0][0x388] ;  /* 0x0000e200ff027b82 */ /* 0x000e300000000a00 */
[----:B------:R-:W1:Y:S01]  /*0860*/  LDC.64 R4, c[0x0][0x398] ;  /* 0x0000e600ff047b82 */ /* 0x000e620000000a00 */
[----:B---3--:R-:W-:Y:S02]  /*0870*/  IMAD R9, R6, UR4, R15 ;  /* 0x0000000406097c24 */ /* 0x008fe4000f8e020f */
[----:B0-----:R-:W-:-:S06]  /*0880*/  IMAD.WIDE.U32 R2, R7, 0x4, R2 ;  /* 0x0000000407027825 */ /* 0x001fcc00078e0002 */
[----:B------:R-:W2:Y:S01]  /*0890*/  LDG.E R2, desc[UR10][R2.64] ;  /* 0x0000000a02027981 */ /* 0x000ea2000c1e1900 */
[----:B-1----:R-:W-:-:S06]  /*08a0*/  IMAD.WIDE R4, R9, 0x4, R4 ;  /* 0x0000000409047825 */ /* 0x002fcc00078e0204 */
[----:B------:R-:W2:Y:S02]  /*08b0*/  LDG.E R4, desc[UR10][R4.64] ;  /* 0x0000000a04047981 */ /* 0x000ea4000c1e1900 */
[----:B--2---:R-:W-:-:S07]  /*08c0*/  IMAD R21, R2, R4, R21 ;  /* 0x0000000402157224 */ /* 0x004fce00078e0215 */
.L_x_0:
[----:B------:R-:W0:Y:S01]  /*08d0*/  LDC.64 R2, c[0x0][0x3b8] ;  /* 0x0000ee00ff027b82 */ /* 0x000e220000000a00 */
[----:B------:R-:W1:Y:S01]  /*08e0*/  LDCU UR4, c[0x0][0x3b0] ;  /* 0x00007600ff0477ac */ /* 0x000e620008000800 */
[----:B------:R-:W2:Y:S06]  /*08f0*/  LDCU UR5, c[0x0][0x3a0] ;  /* 0x00007400ff0577ac */ /* 0x000eac0008000800 */
[----:B------:R-:W4:Y:S08]  /*0900*/  LDC.64 R4, c[0x0][0x3c8] ;  /* 0x0000f200ff047b82 */ /* 0x000f300000000a00 */
[----:B------:R-:W5:Y:S01]  /*0910*/  LDC.64 R6, c[0x0][0x3a8] ;  /* 0x0000ea00ff067b82 */ /* 0x000f620000000a00 */
[----:B-1-3--:R-:W-:-:S02]  /*0920*/  IMAD R9, R0, UR4, R15 ;  /* 0x0000000400097c24 */ /* 0x00afc4000f8e020f */
[----:B--2---:R-:W-:Y:S02]  /*0930*/  IMAD R11, R0, UR5, R15 ;  /* 0x00000005000b7c24 */ /* 0x004fe4000f8e020f */
[----:B0-----:R-:W-:-:S05]  /*0940*/  IMAD.WIDE R2, R9, 0x4, R2 ;  /* 0x0000000409027825 */ /* 0x001fca00078e0202 */
[----:B------:R-:W-:Y:S01]  /*0950*/  STG.E desc[UR10][R2.64], R0 ;  /* 0x0000000002007986 */ /* 0x000fe2000c10190a */
[----:B----4-:R-:W-:-:S05]  /*0960*/  IMAD.WIDE R4, R9, 0x4, R4 ;  /* 0x0000000409047825 */ /* 0x010fca00078e0204 */
[----:B------:R-:W-:Y:S01]  /*0970*/  STG.E desc[UR10][R4.64], R15 ;  /* 0x0000000f04007986 */ /* 0x000fe2000c10190a */
[----:B-----5:R-:W-:-:S05]  /*0980*/  IMAD.WIDE R6, R11, 0x4, R6 ;  /* 0x000000040b067825 */ /* 0x020fca00078e0206 */
[----:B------:R-:W-:Y:S01]  /*0990*/  STG.E desc[UR10][R6.64], R21 ;  /* 0x0000001506007986 */ /* 0x000fe2000c10190a */
[----:B------:R-:W-:Y:S05]  /*09a0*/  EXIT ;  /* 0x000000000000794d */ /* 0x000fea0003800000 */
.L_x_5:
[----:B------:R-:W-:-:S00]  /*09b0*/  BRA `(.L_x_5) ;  /* 0xfffffffc00fc7947 */ /* 0x000fc0000383ffff */
[----:B------:R-:W-:-:S00]  /*09c0*/  NOP ;  /* 0x0000000000007918 */ /* 0x000fc00000000000 */
        /* <DEDUP_REMOVED lines=11> */
.L_x_6:


//--------------------- .nv.shared.reserved.0     --------------------------
	.section	.nv.shared.reserved.0,"aw",@nobits
	.weak		__nv_reservedSMEM_offset_0_alias
	.size		__nv_reservedSMEM_offset_0_alias, 0, 64
	.other		__nv_reservedSMEM_offset_0_alias,@"STO_CUDA_RESERVED_SHARED STV_DEFAULT"
__nv_reservedSMEM_offset_0_alias:
	.zero		0
	.zero		64


//--------------------- .nv.constant0._Z13matrixProduct6MatrixS_S_S_S_ --------------------------
	.section	.nv.constant0._Z13matrixProduct6MatrixS_S_S_S_,"a",@progbits
	.sectionflags	@""
	.align	4
.nv.constant0._Z13matrixProduct6MatrixS_S_S_S_:
	.zero		976


//--------------------- SYMBOLS --------------------------

	.type		.nv.reservedSmem.offset0,@object
	.size		.nv.reservedSmem.offset0,0x4
